//
// Generated by NVIDIA NVVM Compiler
//
// Compiler Build ID: CL-36424714
// Cuda compilation tools, release 13.0, V13.0.88
// Based on NVVM 20.0.0
//

.version 9.0
.target sm_100
.address_size 64

	// .globl	_Z14tensor_add_gpuPfS_S_i

.visible .entry _Z14tensor_add_gpuPfS_S_i(
	.param .u64 .ptr .align 1 _Z14tensor_add_gpuPfS_S_i_param_0,
	.param .u64 .ptr .align 1 _Z14tensor_add_gpuPfS_S_i_param_1,
	.param .u64 .ptr .align 1 _Z14tensor_add_gpuPfS_S_i_param_2,
	.param .u32 _Z14tensor_add_gpuPfS_S_i_param_3
)
{
	.reg .b32 	%r<5>;
	.reg .b32 	%f<4>;
	.reg .b64 	%rd<11>;

	ld.param.u64 	%rd1, [_Z14tensor_add_gpuPfS_S_i_param_0];
	ld.param.u64 	%rd2, [_Z14tensor_add_gpuPfS_S_i_param_1];
	ld.param.u64 	%rd3, [_Z14tensor_add_gpuPfS_S_i_param_2];
	cvta.to.global.u64 	%rd4, %rd3;
	cvta.to.global.u64 	%rd5, %rd2;
	cvta.to.global.u64 	%rd6, %rd1;
	mov.u32 	%r1, %ntid.x;
	mov.u32 	%r2, %ctaid.x;
	mov.u32 	%r3, %tid.x;
	mad.lo.s32 	%r4, %r1, %r2, %r3;
	mul.wide.s32 	%rd7, %r4, 4;
	add.s64 	%rd8, %rd6, %rd7;
	ld.global.f32 	%f1, [%rd8];
	add.s64 	%rd9, %rd5, %rd7;
	ld.global.f32 	%f2, [%rd9];
	add.f32 	%f3, %f1, %f2;
	add.s64 	%rd10, %rd4, %rd7;
	st.global.f32 	[%rd10], %f3;
	ret;

}


// ===== COMPILED SASS (sm_100) =====

	.target	sm_100

	.elftype	@"ET_EXEC"


//--------------------- .note.nv.tkinfo           --------------------------
	.section	.note.nv.tkinfo,"",@"SHT_NOTE"
	.sectionflags	@"SHF_NOTE_NV_TKINFO"
	.tkinfo
        /*0018*/ 	.word	0x00000002
        /*0030*/ 	.string	""
        /*0030*/ 	.string	"ptxas"
        /*0030*/ 	.string	"Cuda compilation tools, release 13.0, V13.0.88"
        /*0030*/ 	.string	"Build cuda_13.0.r13.0/compiler.36424714_0"
        /*0030*/ 	.string	"-arch sm_100 -m 64 "



//--------------------- .note.nv.cuinfo           --------------------------
	.section	.note.nv.cuinfo,"",@"SHT_NOTE"
	.sectionflags	@"SHF_NOTE_NV_CUINFO"
        /*0018*/ 	.short	0x0002
        /*001a*/ 	.short	0x0064
        /*001c*/ 	.short	0x0082
	.zero		2


//--------------------- .nv.info                  --------------------------
	.section	.nv.info,"",@"SHT_CUDA_INFO"
	.align	4


	//----- nvinfo : EIATTR_REGCOUNT
	.align		4
        /*0000*/ 	.byte	0x04, 0x2f
        /*0002*/ 	.short	(.L_1 - .L_0)
	.align		4
.L_0:
        /*0004*/ 	.word	index@(_Z14tensor_add_gpuPfS_S_i)
        /*0008*/ 	.word	0x0000000c


	//----- nvinfo : EIATTR_FRAME_SIZE
	.align		4
.L_1:
        /*000c*/ 	.byte	0x04, 0x11
        /*000e*/ 	.short	(.L_3 - .L_2)
	.align		4
.L_2:
        /*0010*/ 	.word	index@(_Z14tensor_add_gpuPfS_S_i)
        /*0014*/ 	.word	0x00000000


	//----- nvinfo : EIATTR_MIN_STACK_SIZE
	.align		4
.L_3:
        /*0018*/ 	.byte	0x04, 0x12
        /*001a*/ 	.short	(.L_5 - .L_4)
	.align		4
.L_4:
        /*001c*/ 	.word	index@(_Z14tensor_add_gpuPfS_S_i)
        /*0020*/ 	.word	0x00000000
.L_5:


//--------------------- .nv.compat                --------------------------
	.section	.nv.compat,"",@"SHT_CUDA_COMPAT_INFO"
	.align	4
        /*0000*/ 	.byte	0x02, 0x09, 0x00, 0x00, 0x02, 0x02, 0x01, 0x00, 0x02, 0x05, 0x05, 0x00, 0x03, 0x07, 0x01, 0x01
        /*0010*/ 	.byte	0x02, 0x03, 0x00, 0x00, 0x02, 0x06, 0x01, 0x00, 0x04, 0x0b, 0x08, 0x00, 0x09, 0x00, 0x00, 0x00
        /*0020*/ 	.byte	0x00, 0x00, 0x00, 0x00


//--------------------- .nv.info._Z14tensor_add_gpuPfS_S_i --------------------------
	.section	.nv.info._Z14tensor_add_gpuPfS_S_i,"",@"SHT_CUDA_INFO"
	.sectionflags	@""
	.align	4


	//----- nvinfo : EIATTR_CUDA_API_VERSION
	.align		4
        /*0000*/ 	.byte	0x04, 0x37
        /*0002*/ 	.short	(.L_7 - .L_6)
.L_6:
        /*0004*/ 	.word	0x00000082


	//----- nvinfo : EIATTR_KPARAM_INFO
	.align		4
.L_7:
        /*0008*/ 	.byte	0x04, 0x17
        /*000a*/ 	.short	(.L_9 - .L_8)
.L_8:
        /*000c*/ 	.word	0x00000000
        /*0010*/ 	.short	0x0003
        /*0012*/ 	.short	0x0018
        /*0014*/ 	.byte	0x00, 0xf0, 0x11, 0x00


	//----- nvinfo : EIATTR_KPARAM_INFO
	.align		4
.L_9:
        /*0018*/ 	.byte	0x04, 0x17
        /*001a*/ 	.short	(.L_11 - .L_10)
.L_10:
        /*001c*/ 	.word	0x00000000
        /*0020*/ 	.short	0x0002
        /*0022*/ 	.short	0x0010
        /*0024*/ 	.byte	0x00, 0xf5, 0x21, 0x00


	//----- nvinfo : EIATTR_KPARAM_INFO
	.align		4
.L_11:
        /*0028*/ 	.byte	0x04, 0x17
        /*002a*/ 	.short	(.L_13 - .L_12)
.L_12:
        /*002c*/ 	.word	0x00000000
        /*0030*/ 	.short	0x0001
        /*0032*/ 	.short	0x0008
        /*0034*/ 	.byte	0x00, 0xf5, 0x21, 0x00


	//----- nvinfo : EIATTR_KPARAM_INFO
	.align		4
.L_13:
        /*0038*/ 	.byte	0x04, 0x17
        /*003a*/ 	.short	(.L_15 - .L_14)
.L_14:
        /*003c*/ 	.word	0x00000000
        /*0040*/ 	.short	0x0000
        /*0042*/ 	.short	0x0000
        /*0044*/ 	.byte	0x00, 0xf5, 0x21, 0x00


	//----- nvinfo : EIATTR_SPARSE_MMA_MASK
	.align		4
.L_15:
        /*0048*/ 	.byte	0x03, 0x50
        /*004a*/ 	.short	0x0000


	//----- nvinfo : EIATTR_MAXREG_COUNT
	.align		4
        /*004c*/ 	.byte	0x03, 0x1b
        /*004e*/ 	.short	0x00ff


	//----- nvinfo : EIATTR_MERCURY_ISA_VERSION
	.align		4
        /*0050*/ 	.byte	0x03, 0x5f
        /*0052*/ 	.short	0x0101


	//----- nvinfo : EIATTR_VRC_CTA_INIT_COUNT
	.align		4
        /*0054*/ 	.byte	0x02, 0x4a
	.zero		1
	.zero		1


	//----- nvinfo : EIATTR_EXIT_INSTR_OFFSETS
	.align		4
        /*0058*/ 	.byte	0x04, 0x1c
        /*005a*/ 	.short	(.L_17 - .L_16)


	//   ....[0]....
.L_16:
        /*005c*/ 	.word	0x00000100


	//----- nvinfo : EIATTR_CBANK_PARAM_SIZE
	.align		4
.L_17:
        /*0060*/ 	.byte	0x03, 0x19
        /*0062*/ 	.short	0x001c


	//----- nvinfo : EIATTR_PARAM_CBANK
	.align		4
        /*0064*/ 	.byte	0x04, 0x0a
        /*0066*/ 	.short	(.L_19 - .L_18)
	.align		4
.L_18:
        /*0068*/ 	.word	index@(.nv.constant0._Z14tensor_add_gpuPfS_S_i)
        /*006c*/ 	.short	0x0380
        /*006e*/ 	.short	0x001c


	//----- nvinfo : EIATTR_SW_WAR
	.align		4
.L_19:
        /*0070*/ 	.byte	0x04, 0x36
        /*0072*/ 	.short	(.L_21 - .L_20)
.L_20:
        /*0074*/ 	.word	0x00000008
.L_21:


//--------------------- .nv.callgraph             --------------------------
	.section	.nv.callgraph,"",@"SHT_CUDA_CALLGRAPH"
	.align	4
	.sectionentsize	8
	.align		4
        /*0000*/ 	.word	0x00000000
	.align		4
        /*0004*/ 	.word	0xffffffff
	.align		4
        /*0008*/ 	.word	0x00000000
	.align		4
        /*000c*/ 	.word	0xfffffffe
	.align		4
        /*0010*/ 	.word	0x00000000
	.align		4
        /*0014*/ 	.word	0xfffffffd
	.align		4
        /*0018*/ 	.word	0x00000000
	.align		4
        /*001c*/ 	.word	0xfffffffc


//--------------------- .text._Z14tensor_add_gpuPfS_S_i --------------------------
	.section	.text._Z14tensor_add_gpuPfS_S_i,"ax",@progbits
	.align	128
        .global         _Z14tensor_add_gpuPfS_S_i
        .type           _Z14tensor_add_gpuPfS_S_i,@function
        .size           _Z14tensor_add_gpuPfS_S_i,(.L_x_1 - _Z14tensor_add_gpuPfS_S_i)
        .other          _Z14tensor_add_gpuPfS_S_i,@"STO_CUDA_ENTRY STV_DEFAULT"
_Z14tensor_add_gpuPfS_S_i:
.text._Z14tensor_add_gpuPfS_S_i:
[----:B------:R-:W-:Y:S01]  /*0000*/  LDC R1, c[0x0][0x37c] ;  /* 0x0000df00ff017b82 */ /* 0x000fe20000000800 */
[----:B------:R-:W0:Y:S07]  /*0010*/  S2R R9, SR_CTAID.X ;  /* 0x0000000000097919 */ /* 0x000e2e0000002500 */
[----:B------:R-:W1:Y:S01]  /*0020*/  LDC.64 R2, c[0x0][0x380] ;  /* 0x0000e000ff027b82 */ /* 0x000e620000000a00 */
[----:B------:R-:W0:Y:S01]  /*0030*/  LDCU UR6, c[0x0][0x360] ;  /* 0x00006c00ff0677ac */ /* 0x000e220008000800 */
[----:B------:R-:W0:Y:S01]  /*0040*/  S2R R0, SR_TID.X ;  /* 0x0000000000007919 */ /* 0x000e220000002100 */
[----:B------:R-:W2:Y:S05]  /*0050*/  LDCU.64 UR4, c[0x0][0x358] ;  /* 0x00006b00ff0477ac */ /* 0x000eaa0008000a00 */
[----:B------:R-:W3:Y:S08]  /*0060*/  LDC.64 R4, c[0x0][0x388] ;  /* 0x0000e200ff047b82 */ /* 0x000ef00000000a00 */
[----:B------:R-:W4:Y:S01]  /*0070*/  LDC.64 R6, c[0x0][0x390] ;  /* 0x0000e400ff067b82 */ /* 0x000f220000000a00 */
[----:B0-----:R-:W-:-:S04]  /*0080*/  IMAD R9, R9, UR6, R0 ;  /* 0x0000000609097c24 */ /* 0x001fc8000f8e0200 */
[----:B-1----:R-:W-:-:S04]  /*0090*/  IMAD.WIDE R2, R9, 0x4, R2 ;  /* 0x0000000409027825 */ /* 0x002fc800078e0202 */
[C---:B---3--:R-:W-:Y:S02]  /*00a0*/  IMAD.WIDE R4, R9.reuse, 0x4, R4 ;  /* 0x0000000409047825 */ /* 0x048fe400078e0204 */
[----:B--2---:R-:W2:Y:S04]  /*00b0*/  LDG.E R2, desc[UR4][R2.64] ;  /* 0x0000000402027981 */ /* 0x004ea8000c1e1900 */
[----:B------:R-:W2:Y:S01]  /*00c0*/  LDG.E R5, desc[UR4][R4.64] ;  /* 0x0000000404057981 */ /* 0x000ea2000c1e1900 */
[----:B----4-:R-:W-:-:S04]  /*00d0*/  IMAD.WIDE R6, R9, 0x4, R6 ;  /* 0x0000000409067825 */ /* 0x010fc800078e0206 */
[----:B--2---:R-:W-:-:S05]  /*00e0*/  FADD R9, R2, R5 ;  /* 0x0000000502097221 */ /* 0x004fca0000000000 */
[----:B------:R-:W-:Y:S01]  /*00f0*/  STG.E desc[UR4][R6.64], R9 ;  /* 0x0000000906007986 */ /* 0x000fe2000c101904 */
[----:B------:R-:W-:Y:S05]  /*0100*/  EXIT ;  /* 0x000000000000794d */ /* 0x000fea0003800000 */
.L_x_0:
[----:B------:R-:W-:-:S00]  /*0110*/  BRA `(.L_x_0) ;  /* 0xfffffffc00fc7947 */ /* 0x000fc0000383ffff */
[----:B------:R-:W-:-:S00]  /*0120*/  NOP ;  /* 0x0000000000007918 */ /* 0x000fc00000000000 */
        /* <DEDUP_REMOVED lines=13> */
.L_x_1:


//--------------------- .nv.shared.reserved.0     --------------------------
	.section	.nv.shared.reserved.0,"aw",@nobits
	.weak		__nv_reservedSMEM_offset_0_alias
	.size		__nv_reservedSMEM_offset_0_alias, 0, 64
	.other		__nv_reservedSMEM_offset_0_alias,@"STO_CUDA_RESERVED_SHARED STV_DEFAULT"
__nv_reservedSMEM_offset_0_alias:
	.zero		0
	.zero		64


//--------------------- .nv.constant0._Z14tensor_add_gpuPfS_S_i --------------------------
	.section	.nv.constant0._Z14tensor_add_gpuPfS_S_i,"a",@progbits
	.sectionflags	@""
	.align	4
.nv.constant0._Z14tensor_add_gpuPfS_S_i:
	.zero		924


//--------------------- SYMBOLS --------------------------

	.type		.nv.reservedSmem.offset0,@object
	.size		.nv.reservedSmem.offset0,0x4
